//
// Generated by NVIDIA NVVM Compiler
//
// Compiler Build ID: CL-36424714
// Cuda compilation tools, release 13.0, V13.0.88
// Based on NVVM 20.0.0
//

.version 9.0
.target sm_100
.address_size 64

	// .globl	_Z11matmul_wmmaP6__halfS0_PfS1_

.visible .entry _Z11matmul_wmmaP6__halfS0_PfS1_(
	.param .u64 .ptr .align 1 _Z11matmul_wmmaP6__halfS0_PfS1__param_0,
	.param .u64 .ptr .align 1 _Z11matmul_wmmaP6__halfS0_PfS1__param_1,
	.param .u64 .ptr .align 1 _Z11matmul_wmmaP6__halfS0_PfS1__param_2,
	.param .u64 .ptr .align 1 _Z11matmul_wmmaP6__halfS0_PfS1__param_3
)
{
	.reg .pred 	%p<4>;
	.reg .b32 	%r<76>;
	.reg .b32 	%f<50>;
	.reg .b64 	%rd<23>;

	ld.param.u64 	%rd2, [_Z11matmul_wmmaP6__halfS0_PfS1__param_1];
	ld.param.u64 	%rd3, [_Z11matmul_wmmaP6__halfS0_PfS1__param_2];
	ld.param.u64 	%rd4, [_Z11matmul_wmmaP6__halfS0_PfS1__param_3];
	mov.u32 	%r3, %tid.x;
	shr.u32 	%r4, %r3, 5;
	mov.u32 	%r5, %ctaid.y;
	mov.u32 	%r6, %ctaid.x;
	mov.u32 	%r8, %ntid.y;
	mad.lo.s32 	%r1, %r5, %r8, %r4;
	shl.b32 	%r2, %r6, 4;
	setp.gt.u32 	%p1, %r1, 3;
	setp.gt.u32 	%p2, %r2, 63;
	or.pred  	%p3, %p1, %p2;
	@%p3 bra 	$L__BB0_2;
	ld.param.u64 	%rd22, [_Z11matmul_wmmaP6__halfS0_PfS1__param_0];
	cvta.to.global.u64 	%rd5, %rd3;
	cvta.to.global.u64 	%rd6, %rd4;
	cvta.to.global.u64 	%rd7, %rd22;
	cvta.to.global.u64 	%rd8, %rd2;
	shl.b32 	%r9, %r1, 10;
	mul.wide.u32 	%rd9, %r9, 2;
	add.s64 	%rd10, %rd7, %rd9;
	mov.b32 	%r10, 64;
	wmma.load.a.sync.aligned.row.m16n16k16.global.f16 	{%r11, %r12, %r13, %r14, %r15, %r16, %r17, %r18}, [%rd10], %r10;
	mul.wide.u32 	%rd11, %r2, 2;
	add.s64 	%rd12, %rd8, %rd11;
	wmma.load.b.sync.aligned.row.m16n16k16.global.f16 	{%r19, %r20, %r21, %r22, %r23, %r24, %r25, %r26}, [%rd12], %r10;
	mov.f32 	%f1, 0f00000000;
	wmma.mma.sync.aligned.row.row.m16n16k16.f32.f32 {%f2, %f3, %f4, %f5, %f6, %f7, %f8, %f9}, {%r11, %r12, %r13, %r14, %r15, %r16, %r17, %r18}, {%r19, %r20, %r21, %r22, %r23, %r24, %r25, %r26}, {%f1, %f1, %f1, %f1, %f1, %f1, %f1, %f1};
	add.s64 	%rd13, %rd10, 32;
	wmma.load.a.sync.aligned.row.m16n16k16.global.f16 	{%r27, %r28, %r29, %r30, %r31, %r32, %r33, %r34}, [%rd13], %r10;
	add.s64 	%rd14, %rd12, 2048;
	wmma.load.b.sync.aligned.row.m16n16k16.global.f16 	{%r35, %r36, %r37, %r38, %r39, %r40, %r41, %r42}, [%rd14], %r10;
	wmma.mma.sync.aligned.row.row.m16n16k16.f32.f32 {%f10, %f11, %f12, %f13, %f14, %f15, %f16, %f17}, {%r27, %r28, %r29, %r30, %r31, %r32, %r33, %r34}, {%r35, %r36, %r37, %r38, %r39, %r40, %r41, %r42}, {%f2, %f3, %f4, %f5, %f6, %f7, %f8, %f9};
	add.s64 	%rd15, %rd10, 64;
	wmma.load.a.sync.aligned.row.m16n16k16.global.f16 	{%r43, %r44, %r45, %r46, %r47, %r48, %r49, %r50}, [%rd15], %r10;
	add.s64 	%rd16, %rd12, 4096;
	wmma.load.b.sync.aligned.row.m16n16k16.global.f16 	{%r51, %r52, %r53, %r54, %r55, %r56, %r57, %r58}, [%rd16], %r10;
	wmma.mma.sync.aligned.row.row.m16n16k16.f32.f32 {%f18, %f19, %f20, %f21, %f22, %f23, %f24, %f25}, {%r43, %r44, %r45, %r46, %r47, %r48, %r49, %r50}, {%r51, %r52, %r53, %r54, %r55, %r56, %r57, %r58}, {%f10, %f11, %f12, %f13, %f14, %f15, %f16, %f17};
	add.s64 	%rd17, %rd10, 96;
	wmma.load.a.sync.aligned.row.m16n16k16.global.f16 	{%r59, %r60, %r61, %r62, %r63, %r64, %r65, %r66}, [%rd17], %r10;
	add.s64 	%rd18, %rd12, 6144;
	wmma.load.b.sync.aligned.row.m16n16k16.global.f16 	{%r67, %r68, %r69, %r70, %r71, %r72, %r73, %r74}, [%rd18], %r10;
	wmma.mma.sync.aligned.row.row.m16n16k16.f32.f32 {%f26, %f27, %f28, %f29, %f30, %f31, %f32, %f33}, {%r59, %r60, %r61, %r62, %r63, %r64, %r65, %r66}, {%r67, %r68, %r69, %r70, %r71, %r72, %r73, %r74}, {%f18, %f19, %f20, %f21, %f22, %f23, %f24, %f25};
	add.s32 	%r75, %r9, %r2;
	mul.wide.u32 	%rd19, %r75, 4;
	add.s64 	%rd20, %rd5, %rd19;
	wmma.load.c.sync.aligned.row.m16n16k16.global.f32 	{%f34, %f35, %f36, %f37, %f38, %f39, %f40, %f41}, [%rd20], %r10;
	add.f32 	%f42, %f34, %f26;
	add.f32 	%f43, %f35, %f27;
	add.f32 	%f44, %f36, %f28;
	add.f32 	%f45, %f37, %f29;
	add.f32 	%f46, %f38, %f30;
	add.f32 	%f47, %f39, %f31;
	add.f32 	%f48, %f40, %f32;
	add.f32 	%f49, %f41, %f33;
	add.s64 	%rd21, %rd6, %rd19;
	wmma.store.d.sync.aligned.row.m16n16k16.global.f32 	[%rd21], {%f42, %f43, %f44, %f45, %f46, %f47, %f48, %f49}, %r10;
$L__BB0_2:
	ret;

}


// ===== COMPILED SASS (sm_100) =====

	.target	sm_100

	.elftype	@"ET_EXEC"


//--------------------- .note.nv.tkinfo           --------------------------
	.section	.note.nv.tkinfo,"",@"SHT_NOTE"
	.sectionflags	@"SHF_NOTE_NV_TKINFO"
	.tkinfo
        /*0018*/ 	.word	0x00000002
        /*0030*/ 	.string	""
        /*0030*/ 	.string	"ptxas"
        /*0030*/ 	.string	"Cuda compilation tools, release 13.0, V13.0.88"
        /*0030*/ 	.string	"Build cuda_13.0.r13.0/compiler.36424714_0"
        /*0030*/ 	.string	"-arch sm_100 -m 64 "



//--------------------- .note.nv.cuinfo           --------------------------
	.section	.note.nv.cuinfo,"",@"SHT_NOTE"
	.sectionflags	@"SHF_NOTE_NV_CUINFO"
        /*0018*/ 	.short	0x0002
        /*001a*/ 	.short	0x0064
        /*001c*/ 	.short	0x0082
	.zero		2


//--------------------- .nv.info                  --------------------------
	.section	.nv.info,"",@"SHT_CUDA_INFO"
	.align	4


	//----- nvinfo : EIATTR_REGCOUNT
	.align		4
        /*0000*/ 	.byte	0x04, 0x2f
        /*0002*/ 	.short	(.L_1 - .L_0)
	.align		4
.L_0:
        /*0004*/ 	.word	index@(_Z11matmul_wmmaP6__halfS0_PfS1_)
        /*0008*/ 	.word	0x00000020


	//----- nvinfo : EIATTR_FRAME_SIZE
	.align		4
.L_1:
        /*000c*/ 	.byte	0x04, 0x11
        /*000e*/ 	.short	(.L_3 - .L_2)
	.align		4
.L_2:
        /*0010*/ 	.word	index@(_Z11matmul_wmmaP6__halfS0_PfS1_)
        /*0014*/ 	.word	0x00000000


	//----- nvinfo : EIATTR_MIN_STACK_SIZE
	.align		4
.L_3:
        /*0018*/ 	.byte	0x04, 0x12
        /*001a*/ 	.short	(.L_5 - .L_4)
	.align		4
.L_4:
        /*001c*/ 	.word	index@(_Z11matmul_wmmaP6__halfS0_PfS1_)
        /*0020*/ 	.word	0x00000000
.L_5:


//--------------------- .nv.compat                --------------------------
	.section	.nv.compat,"",@"SHT_CUDA_COMPAT_INFO"
	.align	4
        /*0000*/ 	.byte	0x02, 0x09, 0x00, 0x00, 0x02, 0x02, 0x01, 0x00, 0x02, 0x05, 0x05, 0x00, 0x03, 0x07, 0x01, 0x01
        /*0010*/ 	.byte	0x02, 0x03, 0x00, 0x00, 0x02, 0x06, 0x01, 0x00, 0x04, 0x0b, 0x08, 0x00, 0x09, 0x00, 0x00, 0x00
        /*0020*/ 	.byte	0x00, 0x00, 0x00, 0x00


//--------------------- .nv.info._Z11matmul_wmmaP6__halfS0_PfS1_ --------------------------
	.section	.nv.info._Z11matmul_wmmaP6__halfS0_PfS1_,"",@"SHT_CUDA_INFO"
	.sectionflags	@""
	.align	4


	//----- nvinfo : EIATTR_CUDA_API_VERSION
	.align		4
        /*0000*/ 	.byte	0x04, 0x37
        /*0002*/ 	.short	(.L_7 - .L_6)
.L_6:
        /*0004*/ 	.word	0x00000082


	//----- nvinfo : EIATTR_KPARAM_INFO
	.align		4
.L_7:
        /*0008*/ 	.byte	0x04, 0x17
        /*000a*/ 	.short	(.L_9 - .L_8)
.L_8:
        /*000c*/ 	.word	0x00000000
        /*0010*/ 	.short	0x0003
        /*0012*/ 	.short	0x0018
        /*0014*/ 	.byte	0x00, 0xf5, 0x21, 0x00


	//----- nvinfo : EIATTR_KPARAM_INFO
	.align		4
.L_9:
        /*0018*/ 	.byte	0x04, 0x17
        /*001a*/ 	.short	(.L_11 - .L_10)
.L_10:
        /*001c*/ 	.word	0x00000000
        /*0020*/ 	.short	0x0002
        /*0022*/ 	.short	0x0010
        /*0024*/ 	.byte	0x00, 0xf5, 0x21, 0x00


	//----- nvinfo : EIATTR_KPARAM_INFO
	.align		4
.L_11:
        /*0028*/ 	.byte	0x04, 0x17
        /*002a*/ 	.short	(.L_13 - .L_12)
.L_12:
        /*002c*/ 	.word	0x00000000
        /*0030*/ 	.short	0x0001
        /*0032*/ 	.short	0x0008
        /*0034*/ 	.byte	0x00, 0xf5, 0x21, 0x00


	//----- nvinfo : EIATTR_KPARAM_INFO
	.align		4
.L_13:
        /*0038*/ 	.byte	0x04, 0x17
        /*003a*/ 	.short	(.L_15 - .L_14)
.L_14:
        /*003c*/ 	.word	0x00000000
        /*0040*/ 	.short	0x0000
        /*0042*/ 	.short	0x0000
        /*0044*/ 	.byte	0x00, 0xf5, 0x21, 0x00


	//----- nvinfo : EIATTR_SPARSE_MMA_MASK
	.align		4
.L_15:
        /*0048*/ 	.byte	0x03, 0x50
        /*004a*/ 	.short	0x0000


	//----- nvinfo : EIATTR_WMMA_USED
	.align		4
        /*004c*/ 	.byte	0x01, 0x2b
	.zero		2


	//----- nvinfo : EIATTR_MAXREG_COUNT
	.align		4
        /*0050*/ 	.byte	0x03, 0x1b
        /*0052*/ 	.short	0x00ff


	//----- nvinfo : EIATTR_MERCURY_ISA_VERSION
	.align		4
        /*0054*/ 	.byte	0x03, 0x5f
        /*0056*/ 	.short	0x0101


	//----- nvinfo : EIATTR_VRC_CTA_INIT_COUNT
	.align		4
        /*0058*/ 	.byte	0x02, 0x4a
	.zero		1
	.zero		1


	//----- nvinfo : EIATTR_EXIT_INSTR_OFFSETS
	.align		4
        /*005c*/ 	.byte	0x04, 0x1c
        /*005e*/ 	.short	(.L_17 - .L_16)


	//   ....[0]....
.L_16:
        /*0060*/ 	.word	0x000000a0


	//   ....[1]....
        /*0064*/ 	.word	0x000006b0


	//----- nvinfo : EIATTR_CBANK_PARAM_SIZE
	.align		4
.L_17:
        /*0068*/ 	.byte	0x03, 0x19
        /*006a*/ 	.short	0x0020


	//----- nvinfo : EIATTR_PARAM_CBANK
	.align		4
        /*006c*/ 	.byte	0x04, 0x0a
        /*006e*/ 	.short	(.L_19 - .L_18)
	.align		4
.L_18:
        /*0070*/ 	.word	index@(.nv.constant0._Z11matmul_wmmaP6__halfS0_PfS1_)
        /*0074*/ 	.short	0x0380
        /*0076*/ 	.short	0x0020


	//----- nvinfo : EIATTR_SW_WAR
	.align		4
.L_19:
        /*0078*/ 	.byte	0x04, 0x36
        /*007a*/ 	.short	(.L_21 - .L_20)
.L_20:
        /*007c*/ 	.word	0x00000008
.L_21:


//--------------------- .nv.callgraph             --------------------------
	.section	.nv.callgraph,"",@"SHT_CUDA_CALLGRAPH"
	.align	4
	.sectionentsize	8
	.align		4
        /*0000*/ 	.word	0x00000000
	.align		4
        /*0004*/ 	.word	0xffffffff
	.align		4
        /*0008*/ 	.word	0x00000000
	.align		4
        /*000c*/ 	.word	0xfffffffe
	.align		4
        /*0010*/ 	.word	0x00000000
	.align		4
        /*0014*/ 	.word	0xfffffffd
	.align		4
        /*0018*/ 	.word	0x00000000
	.align		4
        /*001c*/ 	.word	0xfffffffc


//--------------------- .text._Z11matmul_wmmaP6__halfS0_PfS1_ --------------------------
	.section	.text._Z11matmul_wmmaP6__halfS0_PfS1_,"ax",@progbits
	.align	128
        .global         _Z11matmul_wmmaP6__halfS0_PfS1_
        .type           _Z11matmul_wmmaP6__halfS0_PfS1_,@function
        .size           _Z11matmul_wmmaP6__halfS0_PfS1_,(.L_x_1 - _Z11matmul_wmmaP6__halfS0_PfS1_)
        .other          _Z11matmul_wmmaP6__halfS0_PfS1_,@"STO_CUDA_ENTRY STV_DEFAULT"
_Z11matmul_wmmaP6__halfS0_PfS1_:
.text._Z11matmul_wmmaP6__halfS0_PfS1_:
[----:B------:R-:W-:Y:S01]  /*0000*/  LDC R1, c[0x0][0x37c] ;  /* 0x0000df00ff017b82 */ /* 0x000fe20000000800 */
[----:B------:R-:W0:Y:S07]  /*0010*/  S2R R0, SR_TID.X ;  /* 0x0000000000007919 */ /* 0x000e2e0000002100 */
[----:B------:R-:W1:Y:S01]  /*0020*/  S2UR UR4, SR_CTAID.Y ;  /* 0x00000000000479c3 */ /* 0x000e620000002600 */
[----:B------:R-:W2:Y:S07]  /*0030*/  S2R R3, SR_CTAID.X ;  /* 0x0000000000037919 */ /* 0x000eae0000002500 */
[----:B------:R-:W1:Y:S01]  /*0040*/  LDC R5, c[0x0][0x364] ;  /* 0x0000d900ff057b82 */ /* 0x000e620000000800 */
[----:B0-----:R-:W-:-:S02]  /*0050*/  SHF.R.U32.HI R0, RZ, 0x5, R0 ;  /* 0x00000005ff007819 */ /* 0x001fc40000011600 */
[----:B--2---:R-:W-:-:S03]  /*0060*/  SHF.L.U32 R3, R3, 0x4, RZ ;  /* 0x0000000403037819 */ /* 0x004fc600000006ff */
[----:B-1----:R-:W-:Y:S01]  /*0070*/  IMAD R0, R5, UR4, R0 ;  /* 0x0000000405007c24 */ /* 0x002fe2000f8e0200 */
[----:B------:R-:W-:-:S04]  /*0080*/  ISETP.GT.U32.AND P0, PT, R3, 0x3f, PT ;  /* 0x0000003f0300780c */ /* 0x000fc80003f04070 */
[----:B------:R-:W-:-:S13]  /*0090*/  ISETP.GT.U32.OR P0, PT, R0, 0x3, P0 ;  /* 0x000000030000780c */ /* 0x000fda0000704470 */
[----:B------:R-:W-:Y:S05]  /*00a0*/  @P0 EXIT ;  /* 0x000000000000094d */ /* 0x000fea0003800000 */
[----:B------:R-:W0:Y:S01]  /*00b0*/  S2R R9, SR_LANEID ;  /* 0x0000000000097919 */ /* 0x000e220000000000 */
[----:B------:R-:W1:Y:S01]  /*00c0*/  LDC.64 R4, c[0x0][0x388] ;  /* 0x0000e200ff047b82 */ /* 0x000e620000000a00 */
[----:B------:R-:W-:Y:S01]  /*00d0*/  MOV R7, RZ ;  /* 0x000000ff00077202 */ /* 0x000fe20000000f00 */
[----:B------:R-:W2:Y:S01]  /*00e0*/  LDCU.64 UR4, c[0x0][0x358] ;  /* 0x00006b00ff0477ac */ /* 0x000ea20008000a00 */
[----:B------:R-:W-:Y:S01]  /*00f0*/  SHF.L.U32 R0, R0, 0xa, RZ ;  /* 0x0000000a00007819 */ /* 0x000fe200000006ff */
[----:B-1----:R-:W-:Y:S01]  /*0100*/  IMAD.WIDE.U32 R4, R3, 0x2, R4 ;  /* 0x0000000203047825 */ /* 0x002fe200078e0004 */
[----:B0-----:R-:W-:Y:S02]  /*0110*/  LOP3.LUT R6, R9, 0x3, RZ, 0xc0, !PT ;  /* 0x0000000309067812 */ /* 0x001fe400078ec0ff */
[----:B------:R-:W-:-:S05]  /*0120*/  SHF.R.U32.HI R9, RZ, 0x2, R9 ;  /* 0x00000002ff097819 */ /* 0x000fca0000011609 */
[----:B------:R-:W-:Y:S02]  /*0130*/  IMAD.WIDE.U32 R6, R9, 0x20, R6 ;  /* 0x0000002009067825 */ /* 0x000fe400078e0006 */
[----:B------:R-:W0:Y:S01]  /*0140*/  LDC.64 R8, c[0x0][0x380] ;  /* 0x0000e000ff087b82 */ /* 0x000e220000000a00 */
[----:B------:R-:W-:-:S04]  /*0150*/  LEA R28, P0, R6, R4, 0x2 ;  /* 0x00000004061c7211 */ /* 0x000fc800078010ff */
[----:B------:R-:W-:-:S05]  /*0160*/  LEA.HI.X R29, R6, R5, R7, 0x2, P0 ;  /* 0x00000005061d7211 */ /* 0x000fca00000f1407 */
[----:B--2---:R-:W2:Y:S04]  /*0170*/  LDG.E R2, desc[UR4][R28.64] ;  /* 0x000000041c027981 */ /* 0x004ea8000c1e1900 */
[----:B------:R-:W3:Y:S04]  /*0180*/  LDG.E R17, desc[UR4][R28.64+0x400] ;  /* 0x000400041c117981 */ /* 0x000ee8000c1e1900 */
[----:B------:R-:W4:Y:S04]  /*0190*/  LDG.E R20, desc[UR4][R28.64+0x10] ;  /* 0x000010041c147981 */ /* 0x000f28000c1e1900 */
[----:B------:R-:W5:Y:S01]  /*01a0*/  LDG.E R21, desc[UR4][R28.64+0x410] ;  /* 0x000410041c157981 */ /* 0x000f62000c1e1900 */
[----:B0-----:R-:W-:-:S03]  /*01b0*/  IMAD.WIDE.U32 R4, R0, 0x2, R8 ;  /* 0x0000000200047825 */ /* 0x001fc600078e0008 */
[----:B------:R-:W5:Y:S01]  /*01c0*/  LDG.E R22, desc[UR4][R28.64+0x800] ;  /* 0x000800041c167981 */ /* 0x000f62000c1e1900 */
[----:B------:R-:W-:-:S03]  /*01d0*/  LEA R26, P0, R6, R4, 0x2 ;  /* 0x00000004061a7211 */ /* 0x000fc600078010ff */
[----:B------:R-:W5:Y:S01]  /*01e0*/  LDG.E R24, desc[UR4][R28.64+0xc00] ;  /* 0x000c00041c187981 */ /* 0x000f62000c1e1900 */
[----:B------:R-:W-:-:S03]  /*01f0*/  LEA.HI.X R27, R6, R5, R7, 0x2, P0 ;  /* 0x00000005061b7211 */ /* 0x000fc600000f1407 */
[----:B------:R-:W5:Y:S04]  /*0200*/  LDG.E R5, desc[UR4][R28.64+0x810] ;  /* 0x000810041c057981 */ /* 0x000f68000c1e1900 */
        /* <DEDUP_REMOVED lines=10> */
[----:B--2---:R0:W-:Y:S04]  /*02b0*/  MOVM.16.MT88 R16, R2 ;  /* 0x000000000210723a */ /* 0x0041e80000000000 */
[----:B---3--:R-:W1:Y:S04]  /*02c0*/  MOVM.16.MT88 R17, R17 ;  /* 0x000000001111723a */ /* 0x008e680000000000 */
[----:B----4-:R-:W-:Y:S04]  /*02d0*/  MOVM.16.MT88 R20, R20 ;  /* 0x000000001414723a */ /* 0x010fe80000000000 */
[----:B-----5:R-:W2:Y:S04]  /*02e0*/  MOVM.16.MT88 R21, R21 ;  /* 0x000000001515723a */ /* 0x020ea80000000000 */
[----:B------:R-:W-:Y:S04]  /*02f0*/  MOVM.16.MT88 R22, R22 ;  /* 0x000000001616723a */ /* 0x000fe80000000000 */
[----:B------:R3:W4:Y:S04]  /*0300*/  MOVM.16.MT88 R23, R24 ;  /* 0x000000001817723a */ /* 0x0007280000000000 */
[----:B0-----:R-:W5:Y:S04]  /*0310*/  LDG.E R2, desc[UR4][R28.64+0x1400] ;  /* 0x001400041c027981 */ /* 0x001f68000c1e1900 */
[----:B---3--:R-:W3:Y:S01]  /*0320*/  LDG.E R24, desc[UR4][R28.64+0x1010] ;  /* 0x001010041c187981 */ /* 0x008ee2000c1e1900 */
[C---:B-1----:R-:W-:Y:S08]  /*0330*/  HMMA.16816.F32 R16, R8.reuse, R16, RZ ;  /* 0x000000100810723c */ /* 0x042ff000000018ff */
[----:B--2---:R-:W-:Y:S01]  /*0340*/  HMMA.16816.F32 R8, R8, R20, RZ ;  /* 0x000000140808723c */ /* 0x004fe200000018ff */
[----:B------:R0:W-:Y:S04]  /*0350*/  MOVM.16.MT88 R20, R5 ;  /* 0x000000000514723a */ /* 0x0001e80000000000 */
[----:B------:R-:W1:Y:S04]  /*0360*/  MOVM.16.MT88 R21, R25 ;  /* 0x000000001915723a */ /* 0x000e680000000000 */
[----:B0-----:R-:W2:Y:S03]  /*0370*/  LDG.E R5, desc[UR4][R28.64+0x1410] ;  /* 0x001410041c057981 */ /* 0x001ea6000c1e1900 */
[C---:B----4-:R-:W-:Y:S01]  /*0380*/  HMMA.16816.F32 R16, R12.reuse, R22, R16 ;  /* 0x000000160c10723c */ /* 0x050fe20000001810 */
[----:B------:R-:W4:Y:S04]  /*0390*/  LDG.E R22, desc[UR4][R26.64+0x50] ;  /* 0x000050041a167981 */ /* 0x000f28000c1e1900 */
[----:B------:R-:W4:Y:S03]  /*03a0*/  LDG.E R23, desc[UR4][R26.64+0x450] ;  /* 0x000450041a177981 */ /* 0x000f26000c1e1900 */
[----:B-1----:R-:W-:Y:S01]  /*03b0*/  HMMA.16816.F32 R12, R12, R20, R8 ;  /* 0x000000140c0c723c */ /* 0x002fe20000001808 */
[----:B------:R-:W4:Y:S04]  /*03c0*/  LDG.E R20, desc[UR4][R26.64+0x40] ;  /* 0x000040041a147981 */ /* 0x000f28000c1e1900 */
[----:B------:R-:W4:Y:S04]  /*03d0*/  LDG.E R21, desc[UR4][R26.64+0x440] ;  /* 0x000440041a157981 */ /* 0x000f28000c1e1900 */
[----:B------:R-:W-:Y:S04]  /*03e0*/  MOVM.16.MT88 R8, R4 ;  /* 0x000000000408723a */ /* 0x000fe80000000000 */
[----:B------:R-:W2:Y:S04]  /*03f0*/  LDG.E R10, desc[UR4][R26.64+0x70] ;  /* 0x000070041a0a7981 */ /* 0x000ea8000c1e1900 */
[----:B------:R-:W2:Y:S04]  /*0400*/  LDG.E R11, desc[UR4][R26.64+0x470] ;  /* 0x000470041a0b7981 */ /* 0x000ea8000c1e1900 */
[----:B-----5:R-:W4:Y:S02]  /*0410*/  MOVM.16.MT88 R9, R2 ;  /* 0x000000000209723a */ /* 0x020f240000000000 */
[C---:B----4-:R-:W-:Y:S02]  /*0420*/  HMMA.16816.F32 R16, R20.reuse, R8, R16 ;  /* 0x000000081410723c */ /* 0x050fe40000001810 */
[----:B------:R-:W4:Y:S04]  /*0430*/  LDG.E R8, desc[UR4][R26.64+0x60] ;  /* 0x000060041a087981 */ /* 0x000f28000c1e1900 */
[----:B------:R0:W4:Y:S04]  /*0440*/  LDG.E R9, desc[UR4][R26.64+0x460] ;  /* 0x000460041a097981 */ /* 0x000128000c1e1900 */
[----:B------:R-:W5:Y:S04]  /*0450*/  LDG.E R27, desc[UR4][R28.64+0x1800] ;  /* 0x001800041c1b7981 */ /* 0x000f68000c1e1900 */
[----:B------:R-:W4:Y:S04]  /*0460*/  LDG.E R26, desc[UR4][R28.64+0x1c00] ;  /* 0x001c00041c1a7981 */ /* 0x000f28000c1e1900 */
[----:B---3--:R-:W-:Y:S04]  /*0470*/  MOVM.16.MT88 R24, R24 ;  /* 0x000000001818723a */ /* 0x008fe80000000000 */
[----:B--2---:R-:W1:Y:S02]  /*0480*/  MOVM.16.MT88 R25, R5 ;  /* 0x000000000519723a */ /* 0x004e640000000000 */
[----:B-1----:R-:W-:Y:S02]  /*0490*/  HMMA.16816.F32 R12, R20, R24, R12 ;  /* 0x00000018140c723c */ /* 0x002fe4000000180c */
[----:B------:R-:W2:Y:S01]  /*04a0*/  LDG.E R24, desc[UR4][R28.64+0x1810] ;  /* 0x001810041c187981 */ /* 0x000ea2000c1e1900 */
[----:B------:R-:W1:Y:S03]  /*04b0*/  LDC.64 R22, c[0x0][0x390] ;  /* 0x0000e400ff167b82 */ /* 0x000e660000000a00 */
[----:B------:R-:W3:Y:S01]  /*04c0*/  LDG.E R25, desc[UR4][R28.64+0x1c10] ;  /* 0x001c10041c197981 */ /* 0x000ee2000c1e1900 */
[----:B------:R-:W-:-:S05]  /*04d0*/  IADD3 R0, PT, PT, R3, R0, RZ ;  /* 0x0000000003007210 */ /* 0x000fca0007ffe0ff */
[----:B-1----:R-:W-:Y:S01]  /*04e0*/  IMAD.WIDE.U32 R22, R0, 0x4, R22 ;  /* 0x0000000400167825 */ /* 0x002fe200078e0016 */
[----:B-----5:R-:W-:Y:S04]  /*04f0*/  MOVM.16.MT88 R20, R27 ;  /* 0x000000001b14723a */ /* 0x020fe80000000000 */
[----:B----4-:R0:W1:Y:S02]  /*0500*/  MOVM.16.MT88 R21, R26 ;  /* 0x000000001a15723a */ /* 0x0100640000000000 */
[----:B0-----:R-:W-:-:S04]  /*0510*/  LEA R26, P0, R6, R22, 0x3 ;  /* 0x00000016061a7211 */ /* 0x001fc800078018ff */
[----:B------:R-:W-:-:S05]  /*0520*/  LEA.HI.X R27, R6, R23, R7, 0x3, P0 ;  /* 0x00000017061b7211 */ /* 0x000fca00000f1c07 */
[----:B------:R-:W4:Y:S04]  /*0530*/  LDG.E.64 R4, desc[UR4][R26.64] ;  /* 0x000000041a047981 */ /* 0x000f28000c1e1b00 */
[----:B------:R-:W5:Y:S01]  /*0540*/  LDG.E.64 R2, desc[UR4][R26.64+0x800] ;  /* 0x000800041a027981 */ /* 0x000f62000c1e1b00 */
[C---:B-1----:R-:W-:Y:S03]  /*0550*/  HMMA.16816.F32 R16, R8.reuse, R20, R16 ;  /* 0x000000140810723c */ /* 0x042fe60000001810 */
[----:B------:R-:W5:Y:S04]  /*0560*/  LDG.E.64 R20, desc[UR4][R26.64+0x20] ;  /* 0x000020041a147981 */ /* 0x000f68000c1e1b00 */
[----:B------:R-:W5:Y:S04]  /*0570*/  LDG.E.64 R22, desc[UR4][R26.64+0x820] ;  /* 0x000820041a167981 */ /* 0x000f68000c1e1b00 */
[----:B--2---:R-:W-:Y:S04]  /*0580*/  MOVM.16.MT88 R24, R24 ;  /* 0x000000001818723a */ /* 0x004fe80000000000 */
[----:B---3--:R-:W0:Y:S02]  /*0590*/  MOVM.16.MT88 R25, R25 ;  /* 0x000000001919723a */ /* 0x008e240000000000 */
[----:B0-----:R-:W-:Y:S01]  /*05a0*/  HMMA.16816.F32 R12, R8, R24, R12 ;  /* 0x00000018080c723c */ /* 0x001fe2000000180c */
[----:B------:R-:W0:Y:S02]  /*05b0*/  LDC.64 R8, c[0x0][0x398] ;  /* 0x0000e600ff087b82 */ /* 0x000e240000000a00 */
[----:B0-----:R-:W-:-:S04]  /*05c0*/  IMAD.WIDE.U32 R8, R0, 0x4, R8 ;  /* 0x0000000400087825 */ /* 0x001fc800078e0008 */
[----:B----4-:R-:W-:Y:S01]  /*05d0*/  FADD R16, R16, R4 ;  /* 0x0000000410107221 */ /* 0x010fe20000000000 */
[----:B------:R-:W-:Y:S01]  /*05e0*/  LEA R4, P0, R6, R8, 0x3 ;  /* 0x0000000806047211 */ /* 0x000fe200078018ff */
[----:B------:R-:W-:Y:S01]  /*05f0*/  FADD R17, R17, R5 ;  /* 0x0000000511117221 */ /* 0x000fe20000000000 */
[----:B-----5:R-:W-:Y:S01]  /*0600*/  FADD R2, R18, R2 ;  /* 0x0000000212027221 */ /* 0x020fe20000000000 */
[----:B------:R-:W-:Y:S01]  /*0610*/  FADD R3, R19, R3 ;  /* 0x0000000313037221 */ /* 0x000fe20000000000 */
[----:B------:R-:W-:-:S07]  /*0620*/  LEA.HI.X R5, R6, R9, R7, 0x3, P0 ;  /* 0x0000000906057211 */ /* 0x000fce00000f1c07 */
[----:B------:R-:W-:Y:S01]  /*0630*/  FADD R12, R12, R20 ;  /* 0x000000140c0c7221 */ /* 0x000fe20000000000 */
[----:B------:R-:W-:Y:S01]  /*0640*/  FADD R13, R13, R21 ;  /* 0x000000150d0d7221 */ /* 0x000fe20000000000 */
[----:B------:R-:W-:Y:S01]  /*0650*/  FADD R14, R14, R22 ;  /* 0x000000160e0e7221 */ /* 0x000fe20000000000 */
[----:B------:R-:W-:Y:S01]  /*0660*/  FADD R15, R15, R23 ;  /* 0x000000170f0f7221 */ /* 0x000fe20000000000 */
[----:B------:R-:W-:Y:S04]  /*0670*/  STG.E.64 desc[UR4][R4.64], R16 ;  /* 0x0000001004007986 */ /* 0x000fe8000c101b04 */
[----:B------:R-:W-:Y:S04]  /*0680*/  STG.E.64 desc[UR4][R4.64+0x800], R2 ;  /* 0x0008000204007986 */ /* 0x000fe8000c101b04 */
[----:B------:R-:W-:Y:S04]  /*0690*/  STG.E.64 desc[UR4][R4.64+0x20], R12 ;  /* 0x0000200c04007986 */ /* 0x000fe8000c101b04 */
[----:B------:R-:W-:Y:S01]  /*06a0*/  STG.E.64 desc[UR4][R4.64+0x820], R14 ;  /* 0x0008200e04007986 */ /* 0x000fe2000c101b04 */
[----:B------:R-:W-:Y:S05]  /*06b0*/  EXIT ;  /* 0x000000000000794d */ /* 0x000fea0003800000 */
.L_x_0:
[----:B------:R-:W-:-:S00]  /*06c0*/  BRA `(.L_x_0) ;  /* 0xfffffffc00fc7947 */ /* 0x000fc0000383ffff */
[----:B------:R-:W-:-:S00]  /*06d0*/  NOP ;  /* 0x0000000000007918 */ /* 0x000fc00000000000 */
        /* <DEDUP_REMOVED lines=10> */
.L_x_1:


//--------------------- .nv.shared.reserved.0     --------------------------
	.section	.nv.shared.reserved.0,"aw",@nobits
	.weak		__nv_reservedSMEM_offset_0_alias
	.size		__nv_reservedSMEM_offset_0_alias, 0, 64
	.other		__nv_reservedSMEM_offset_0_alias,@"STO_CUDA_RESERVED_SHARED STV_DEFAULT"
__nv_reservedSMEM_offset_0_alias:
	.zero		0
	.zero		64


//--------------------- .nv.constant0._Z11matmul_wmmaP6__halfS0_PfS1_ --------------------------
	.section	.nv.constant0._Z11matmul_wmmaP6__halfS0_PfS1_,"a",@progbits
	.sectionflags	@""
	.align	4
.nv.constant0._Z11matmul_wmmaP6__halfS0_PfS1_:
	.zero		928


//--------------------- SYMBOLS --------------------------

	.type		.nv.reservedSmem.offset0,@object
	.size		.nv.reservedSmem.offset0,0x4
